//
// Generated by NVIDIA NVVM Compiler
//
// Compiler Build ID: CL-36424714
// Cuda compilation tools, release 13.0, V13.0.88
// Based on NVVM 20.0.0
//

.version 9.0
.target sm_100
.address_size 64

	// .globl	_Z21convert_ui16_c_kernelPsPf
.global .align 4 .b8 i_coeffs[16] = {0, 0, 0, 0, 0, 0, 128, 63, 0, 0, 0, 0, 0, 0, 128, 191};
.global .align 4 .b8 q_coeffs[16] = {0, 0, 128, 63, 0, 0, 0, 0, 0, 0, 128, 191};

.visible .entry _Z21convert_ui16_c_kernelPsPf(
	.param .u64 .ptr .align 1 _Z21convert_ui16_c_kernelPsPf_param_0,
	.param .u64 .ptr .align 1 _Z21convert_ui16_c_kernelPsPf_param_1
)
{
	.reg .b16 	%rs<2>;
	.reg .b32 	%r<11>;
	.reg .b32 	%f<7>;
	.reg .b64 	%rd<14>;

	ld.param.u64 	%rd1, [_Z21convert_ui16_c_kernelPsPf_param_0];
	ld.param.u64 	%rd2, [_Z21convert_ui16_c_kernelPsPf_param_1];
	cvta.to.global.u64 	%rd3, %rd2;
	cvta.to.global.u64 	%rd4, %rd1;
	mov.u32 	%r1, %ntid.x;
	mov.u32 	%r2, %ctaid.x;
	mov.u32 	%r3, %tid.x;
	mad.lo.s32 	%r4, %r1, %r2, %r3;
	mul.wide.s32 	%rd5, %r4, 2;
	add.s64 	%rd6, %rd4, %rd5;
	ld.global.u16 	%rs1, [%rd6];
	cvt.rn.f32.s16 	%f1, %rs1;
	div.rn.f32 	%f2, %f1, 0f46FFFE00;
	shr.s32 	%r5, %r4, 31;
	shr.u32 	%r6, %r5, 30;
	add.s32 	%r7, %r4, %r6;
	and.b32  	%r8, %r7, -4;
	sub.s32 	%r9, %r4, %r8;
	mul.wide.s32 	%rd7, %r9, 4;
	mov.u64 	%rd8, i_coeffs;
	add.s64 	%rd9, %rd8, %rd7;
	ld.global.f32 	%f3, [%rd9];
	mul.f32 	%f4, %f3, %f2;
	shl.b32 	%r10, %r4, 1;
	mul.wide.s32 	%rd10, %r10, 4;
	add.s64 	%rd11, %rd3, %rd10;
	st.global.f32 	[%rd11], %f4;
	mov.u64 	%rd12, q_coeffs;
	add.s64 	%rd13, %rd12, %rd7;
	ld.global.f32 	%f5, [%rd13];
	mul.f32 	%f6, %f2, %f5;
	st.global.f32 	[%rd11+4], %f6;
	ret;

}


// ===== COMPILED SASS (sm_100) =====

	.target	sm_100

	.elftype	@"ET_EXEC"


//--------------------- .note.nv.tkinfo           --------------------------
	.section	.note.nv.tkinfo,"",@"SHT_NOTE"
	.sectionflags	@"SHF_NOTE_NV_TKINFO"
	.tkinfo
        /*0018*/ 	.word	0x00000002
        /*0030*/ 	.string	""
        /*0030*/ 	.string	"ptxas"
        /*0030*/ 	.string	"Cuda compilation tools, release 13.0, V13.0.88"
        /*0030*/ 	.string	"Build cuda_13.0.r13.0/compiler.36424714_0"
        /*0030*/ 	.string	"-arch sm_100 -m 64 "



//--------------------- .note.nv.cuinfo           --------------------------
	.section	.note.nv.cuinfo,"",@"SHT_NOTE"
	.sectionflags	@"SHF_NOTE_NV_CUINFO"
        /*0018*/ 	.short	0x0002
        /*001a*/ 	.short	0x0064
        /*001c*/ 	.short	0x0082
	.zero		2


//--------------------- .nv.info                  --------------------------
	.section	.nv.info,"",@"SHT_CUDA_INFO"
	.align	4


	//----- nvinfo : EIATTR_REGCOUNT
	.align		4
        /*0000*/ 	.byte	0x04, 0x2f
        /*0002*/ 	.short	(.L_3 - .L_2)
	.align		4
.L_2:
        /*0004*/ 	.word	index@(_Z21convert_ui16_c_kernelPsPf)
        /*0008*/ 	.word	0x00000010


	//----- nvinfo : EIATTR_FRAME_SIZE
	.align		4
.L_3:
        /*000c*/ 	.byte	0x04, 0x11
        /*000e*/ 	.short	(.L_5 - .L_4)
	.align		4
.L_4:
        /*0010*/ 	.word	index@($__internal_0_$__cuda_sm3x_div_rn_noftz_f32_slowpath)
        /*0014*/ 	.word	0x00000000


	//----- nvinfo : EIATTR_FRAME_SIZE
	.align		4
.L_5:
        /*0018*/ 	.byte	0x04, 0x11
        /*001a*/ 	.short	(.L_7 - .L_6)
	.align		4
.L_6:
        /*001c*/ 	.word	index@(_Z21convert_ui16_c_kernelPsPf)
        /*0020*/ 	.word	0x00000000


	//----- nvinfo : EIATTR_MIN_STACK_SIZE
	.align		4
.L_7:
        /*0024*/ 	.byte	0x04, 0x12
        /*0026*/ 	.short	(.L_9 - .L_8)
	.align		4
.L_8:
        /*0028*/ 	.word	index@(_Z21convert_ui16_c_kernelPsPf)
        /*002c*/ 	.word	0x00000000
.L_9:


//--------------------- .nv.compat                --------------------------
	.section	.nv.compat,"",@"SHT_CUDA_COMPAT_INFO"
	.align	4
        /*0000*/ 	.byte	0x02, 0x09, 0x00, 0x00, 0x02, 0x02, 0x01, 0x00, 0x02, 0x05, 0x05, 0x00, 0x03, 0x07, 0x01, 0x01
        /*0010*/ 	.byte	0x02, 0x03, 0x00, 0x00, 0x02, 0x06, 0x01, 0x00, 0x04, 0x0b, 0x08, 0x00, 0x01, 0x00, 0x00, 0x00
        /*0020*/ 	.byte	0x00, 0x00, 0x00, 0x00


//--------------------- .nv.info._Z21convert_ui16_c_kernelPsPf --------------------------
	.section	.nv.info._Z21convert_ui16_c_kernelPsPf,"",@"SHT_CUDA_INFO"
	.sectionflags	@""
	.align	4


	//----- nvinfo : EIATTR_CUDA_API_VERSION
	.align		4
        /*0000*/ 	.byte	0x04, 0x37
        /*0002*/ 	.short	(.L_11 - .L_10)
.L_10:
        /*0004*/ 	.word	0x00000082


	//----- nvinfo : EIATTR_KPARAM_INFO
	.align		4
.L_11:
        /*0008*/ 	.byte	0x04, 0x17
        /*000a*/ 	.short	(.L_13 - .L_12)
.L_12:
        /*000c*/ 	.word	0x00000000
        /*0010*/ 	.short	0x0001
        /*0012*/ 	.short	0x0008
        /*0014*/ 	.byte	0x00, 0xf5, 0x21, 0x00


	//----- nvinfo : EIATTR_KPARAM_INFO
	.align		4
.L_13:
        /*0018*/ 	.byte	0x04, 0x17
        /*001a*/ 	.short	(.L_15 - .L_14)
.L_14:
        /*001c*/ 	.word	0x00000000
        /*0020*/ 	.short	0x0000
        /*0022*/ 	.short	0x0000
        /*0024*/ 	.byte	0x00, 0xf5, 0x21, 0x00


	//----- nvinfo : EIATTR_SPARSE_MMA_MASK
	.align		4
.L_15:
        /*0028*/ 	.byte	0x03, 0x50
        /*002a*/ 	.short	0x0000


	//----- nvinfo : EIATTR_MAXREG_COUNT
	.align		4
        /*002c*/ 	.byte	0x03, 0x1b
        /*002e*/ 	.short	0x00ff


	//----- nvinfo : EIATTR_MERCURY_ISA_VERSION
	.align		4
        /*0030*/ 	.byte	0x03, 0x5f
        /*0032*/ 	.short	0x0101


	//----- nvinfo : EIATTR_VRC_CTA_INIT_COUNT
	.align		4
        /*0034*/ 	.byte	0x02, 0x4a
	.zero		1
	.zero		1


	//----- nvinfo : EIATTR_EXIT_INSTR_OFFSETS
	.align		4
        /*0038*/ 	.byte	0x04, 0x1c
        /*003a*/ 	.short	(.L_17 - .L_16)


	//   ....[0]....
.L_16:
        /*003c*/ 	.word	0x00000280


	//----- nvinfo : EIATTR_CRS_STACK_SIZE
	.align		4
.L_17:
        /*0040*/ 	.byte	0x04, 0x1e
        /*0042*/ 	.short	(.L_19 - .L_18)
.L_18:
        /*0044*/ 	.word	0x00000000


	//----- nvinfo : EIATTR_CBANK_PARAM_SIZE
	.align		4
.L_19:
        /*0048*/ 	.byte	0x03, 0x19
        /*004a*/ 	.short	0x0010


	//----- nvinfo : EIATTR_PARAM_CBANK
	.align		4
        /*004c*/ 	.byte	0x04, 0x0a
        /*004e*/ 	.short	(.L_21 - .L_20)
	.align		4
.L_20:
        /*0050*/ 	.word	index@(.nv.constant0._Z21convert_ui16_c_kernelPsPf)
        /*0054*/ 	.short	0x0380
        /*0056*/ 	.short	0x0010


	//----- nvinfo : EIATTR_SW_WAR
	.align		4
.L_21:
        /*0058*/ 	.byte	0x04, 0x36
        /*005a*/ 	.short	(.L_23 - .L_22)
.L_22:
        /*005c*/ 	.word	0x00000008
.L_23:


//--------------------- .nv.callgraph             --------------------------
	.section	.nv.callgraph,"",@"SHT_CUDA_CALLGRAPH"
	.align	4
	.sectionentsize	8
	.align		4
        /*0000*/ 	.word	0x00000000
	.align		4
        /*0004*/ 	.word	0xffffffff
	.align		4
        /*0008*/ 	.word	0x00000000
	.align		4
        /*000c*/ 	.word	0xfffffffe
	.align		4
        /*0010*/ 	.word	0x00000000
	.align		4
        /*0014*/ 	.word	0xfffffffd
	.align		4
        /*0018*/ 	.word	0x00000000
	.align		4
        /*001c*/ 	.word	0xfffffffc


//--------------------- .nv.constant4             --------------------------
	.section	.nv.constant4,"a",@progbits
	.align	8
	.align		8
.nv.constant4:
        /*0000*/ 	.dword	i_coeffs
	.align		8
        /*0008*/ 	.dword	q_coeffs


//--------------------- .text._Z21convert_ui16_c_kernelPsPf --------------------------
	.section	.text._Z21convert_ui16_c_kernelPsPf,"ax",@progbits
	.align	128
        .global         _Z21convert_ui16_c_kernelPsPf
        .type           _Z21convert_ui16_c_kernelPsPf,@function
        .size           _Z21convert_ui16_c_kernelPsPf,(.L_x_15 - _Z21convert_ui16_c_kernelPsPf)
        .other          _Z21convert_ui16_c_kernelPsPf,@"STO_CUDA_ENTRY STV_DEFAULT"
_Z21convert_ui16_c_kernelPsPf:
.text._Z21convert_ui16_c_kernelPsPf:
[----:B------:R-:W-:Y:S01]  /*0000*/  LDC R1, c[0x0][0x37c] ;  /* 0x0000df00ff017b82 */ /* 0x000fe20000000800 */
[----:B------:R-:W0:Y:S07]  /*0010*/  S2R R2, SR_CTAID.X ;  /* 0x0000000000027919 */ /* 0x000e2e0000002500 */
[----:B------:R-:W1:Y:S01]  /*0020*/  LDC.64 R4, c[0x0][0x380] ;  /* 0x0000e000ff047b82 */ /* 0x000e620000000a00 */
[----:B------:R-:W0:Y:S01]  /*0030*/  LDCU UR4, c[0x0][0x360] ;  /* 0x00006c00ff0477ac */ /* 0x000e220008000800 */
[----:B------:R-:W0:Y:S01]  /*0040*/  S2R R3, SR_TID.X ;  /* 0x0000000000037919 */ /* 0x000e220000002100 */
[----:B------:R-:W2:Y:S01]  /*0050*/  LDCU.64 UR6, c[0x0][0x358] ;  /* 0x00006b00ff0677ac */ /* 0x000ea20008000a00 */
[----:B0-----:R-:W-:-:S04]  /*0060*/  IMAD R2, R2, UR4, R3 ;  /* 0x0000000402027c24 */ /* 0x001fc8000f8e0203 */
[----:B-1----:R-:W-:-:S05]  /*0070*/  IMAD.WIDE R4, R2, 0x2, R4 ;  /* 0x0000000202047825 */ /* 0x002fca00078e0204 */
[----:B--2---:R-:W2:Y:S01]  /*0080*/  LDG.E.U16 R0, desc[UR6][R4.64] ;  /* 0x0000000604007981 */ /* 0x004ea2000c1e1500 */
[----:B------:R-:W-:Y:S01]  /*0090*/  IMAD.MOV.U32 R6, RZ, RZ, 0x38000100 ;  /* 0x38000100ff067424 */ /* 0x000fe200078e00ff */
[----:B------:R-:W-:Y:S01]  /*00a0*/  BSSY.RECONVERGENT B1, `(.L_x_0) ;  /* 0x000000c000017945 */ /* 0x000fe20003800200 */
[----:B------:R-:W-:-:S04]  /*00b0*/  IMAD.MOV.U32 R3, RZ, RZ, 0x46fffe00 ;  /* 0x46fffe00ff037424 */ /* 0x000fc800078e00ff */
[----:B------:R-:W-:-:S04]  /*00c0*/  FFMA R3, R6, -R3, 1 ;  /* 0x3f80000006037423 */ /* 0x000fc80000000803 */
[----:B------:R-:W-:Y:S01]  /*00d0*/  FFMA R3, R3, R6, 3.0518509447574615479e-05 ;  /* 0x3800010003037423 */ /* 0x000fe20000000006 */
[----:B--2---:R-:W0:Y:S08]  /*00e0*/  I2F.S16 R0, R0 ;  /* 0x0000000000007306 */ /* 0x004e300000101400 */
[----:B0-----:R-:W0:Y:S01]  /*00f0*/  FCHK P0, R0, 32767 ;  /* 0x46fffe0000007902 */ /* 0x001e220000000000 */
[----:B------:R-:W-:-:S04]  /*0100*/  FFMA R6, R0, R3, RZ ;  /* 0x0000000300067223 */ /* 0x000fc800000000ff */
[----:B------:R-:W-:-:S04]  /*0110*/  FFMA R7, R6, -32767, R0 ;  /* 0xc6fffe0006077823 */ /* 0x000fc80000000000 */
[----:B------:R-:W-:Y:S01]  /*0120*/  FFMA R10, R3, R7, R6 ;  /* 0x00000007030a7223 */ /* 0x000fe20000000006 */
[----:B0-----:R-:W-:Y:S06]  /*0130*/  @!P0 BRA `(.L_x_1) ;  /* 0x0000000000088947 */ /* 0x001fec0003800000 */
[----:B------:R-:W-:-:S07]  /*0140*/  MOV R4, 0x160 ;  /* 0x0000016000047802 */ /* 0x000fce0000000f00 */
[----:B------:R-:W-:Y:S05]  /*0150*/  CALL.REL.NOINC `($__internal_0_$__cuda_sm3x_div_rn_noftz_f32_slowpath) ;  /* 0x00000000004c7944 */ /* 0x000fea0003c00000 */
.L_x_1:
[----:B------:R-:W-:Y:S05]  /*0160*/  BSYNC.RECONVERGENT B1 ;  /* 0x0000000000017941 */ /* 0x000fea0003800200 */
.L_x_0:
[----:B------:R-:W0:Y:S01]  /*0170*/  LDC.64 R4, c[0x4][RZ] ;  /* 0x01000000ff047b82 */ /* 0x000e220000000a00 */
[----:B------:R-:W-:-:S04]  /*0180*/  SHF.R.S32.HI R3, RZ, 0x1f, R2 ;  /* 0x0000001fff037819 */ /* 0x000fc80000011402 */
[----:B------:R-:W-:-:S03]  /*0190*/  LEA.HI R3, R3, R2, RZ, 0x2 ;  /* 0x0000000203037211 */ /* 0x000fc600078f10ff */
[----:B------:R-:W1:Y:S01]  /*01a0*/  LDC.64 R6, c[0x0][0x388] ;  /* 0x0000e200ff067b82 */ /* 0x000e620000000a00 */
[----:B------:R-:W-:-:S05]  /*01b0*/  LOP3.LUT R3, R3, 0xfffffffc, RZ, 0xc0, !PT ;  /* 0xfffffffc03037812 */ /* 0x000fca00078ec0ff */
[----:B------:R-:W-:Y:S02]  /*01c0*/  IMAD.IADD R11, R2, 0x1, -R3 ;  /* 0x00000001020b7824 */ /* 0x000fe400078e0a03 */
[----:B------:R-:W2:Y:S02]  /*01d0*/  LDC.64 R8, c[0x4][0x8] ;  /* 0x01000200ff087b82 */ /* 0x000ea40000000a00 */
[----:B0-----:R-:W-:-:S06]  /*01e0*/  IMAD.WIDE R4, R11, 0x4, R4 ;  /* 0x000000040b047825 */ /* 0x001fcc00078e0204 */
[----:B------:R-:W3:Y:S01]  /*01f0*/  LDG.E R5, desc[UR6][R4.64] ;  /* 0x0000000604057981 */ /* 0x000ee2000c1e1900 */
[----:B------:R-:W-:-:S04]  /*0200*/  IMAD.SHL.U32 R3, R2, 0x2, RZ ;  /* 0x0000000202037824 */ /* 0x000fc800078e00ff */
[----:B-1----:R-:W-:-:S04]  /*0210*/  IMAD.WIDE R2, R3, 0x4, R6 ;  /* 0x0000000403027825 */ /* 0x002fc800078e0206 */
[----:B--2---:R-:W-:-:S04]  /*0220*/  IMAD.WIDE R6, R11, 0x4, R8 ;  /* 0x000000040b067825 */ /* 0x004fc800078e0208 */
[----:B---3--:R-:W-:-:S05]  /*0230*/  FMUL R13, R5, R10 ;  /* 0x0000000a050d7220 */ /* 0x008fca0000400000 */
[----:B------:R-:W-:Y:S04]  /*0240*/  STG.E desc[UR6][R2.64], R13 ;  /* 0x0000000d02007986 */ /* 0x000fe8000c101906 */
[----:B------:R-:W2:Y:S02]  /*0250*/  LDG.E R7, desc[UR6][R6.64] ;  /* 0x0000000606077981 */ /* 0x000ea4000c1e1900 */
[----:B--2---:R-:W-:-:S05]  /*0260*/  FMUL R9, R7, R10 ;  /* 0x0000000a07097220 */ /* 0x004fca0000400000 */
[----:B------:R-:W-:Y:S01]  /*0270*/  STG.E desc[UR6][R2.64+0x4], R9 ;  /* 0x0000040902007986 */ /* 0x000fe2000c101906 */
[----:B------:R-:W-:Y:S05]  /*0280*/  EXIT ;  /* 0x000000000000794d */ /* 0x000fea0003800000 */
        .weak           $__internal_0_$__cuda_sm3x_div_rn_noftz_f32_slowpath
        .type           $__internal_0_$__cuda_sm3x_div_rn_noftz_f32_slowpath,@function
        .size           $__internal_0_$__cuda_sm3x_div_rn_noftz_f32_slowpath,(.L_x_15 - $__internal_0_$__cuda_sm3x_div_rn_noftz_f32_slowpath)
$__internal_0_$__cuda_sm3x_div_rn_noftz_f32_slowpath:
[--C-:B------:R-:W-:Y:S01]  /*0290*/  SHF.R.U32.HI R3, RZ, 0x17, R0.reuse ;  /* 0x00000017ff037819 */ /* 0x100fe20000011600 */
[----:B------:R-:W-:Y:S04]  /*02a0*/  BSSY.RECONVERGENT B0, `(.L_x_2) ;  /* 0x000005c000007945 */ /* 0x000fe80003800200 */
[----:B------:R-:W-:Y:S01]  /*02b0*/  BSSY.RELIABLE B2, `(.L_x_3) ;  /* 0x000001a000027945 */ /* 0x000fe20003800100 */
[----:B------:R-:W-:Y:S01]  /*02c0*/  IMAD.MOV.U32 R5, RZ, RZ, R0 ;  /* 0x000000ffff057224 */ /* 0x000fe200078e0000 */
[----:B------:R-:W-:-:S05]  /*02d0*/  LOP3.LUT R3, R3, 0xff, RZ, 0xc0, !PT ;  /* 0x000000ff03037812 */ /* 0x000fca00078ec0ff */
[----:B------:R-:W-:-:S05]  /*02e0*/  VIADD R7, R3, 0xffffffff ;  /* 0xffffffff03077836 */ /* 0x000fca0000000000 */
[----:B------:R-:W-:-:S13]  /*02f0*/  ISETP.GT.U32.OR P0, PT, R7, 0xfd, !PT ;  /* 0x000000fd0700780c */ /* 0x000fda0007f04470 */
[----:B------:R-:W-:Y:S01]  /*0300*/  @!P0 MOV R6, RZ ;  /* 0x000000ff00068202 */ /* 0x000fe20000000f00 */
[----:B------:R-:W-:Y:S06]  /*0310*/  @!P0 BRA `(.L_x_4) ;  /* 0x00000000004c8947 */ /* 0x000fec0003800000 */
[----:B------:R-:W-:-:S13]  /*0320*/  FSETP.GTU.FTZ.AND P0, PT, |R0|, +INF , PT ;  /* 0x7f8000000000780b */ /* 0x000fda0003f1c200 */
[----:B------:R-:W-:Y:S05]  /*0330*/  @P0 BREAK.RELIABLE B2 ;  /* 0x0000000000020942 */ /* 0x000fea0003800100 */
[----:B------:R-:W-:Y:S05]  /*0340*/  @P0 BRA `(.L_x_5) ;  /* 0x0000000400400947 */ /* 0x000fea0003800000 */
[----:B------:R-:W-:-:S05]  /*0350*/  IMAD.MOV.U32 R6, RZ, RZ, 0x46fffe00 ;  /* 0x46fffe00ff067424 */ /* 0x000fca00078e00ff */
[----:B------:R-:W-:-:S13]  /*0360*/  LOP3.LUT P0, RZ, R6, 0x7fffffff, R5, 0xc8, !PT ;  /* 0x7fffffff06ff7812 */ /* 0x000fda000780c805 */
[----:B------:R-:W-:Y:S05]  /*0370*/  @!P0 BREAK.RELIABLE B2 ;  /* 0x0000000000028942 */ /* 0x000fea0003800100 */
[----:B------:R-:W-:Y:S05]  /*0380*/  @!P0 BRA `(.L_x_6) ;  /* 0x0000000400288947 */ /* 0x000fea0003800000 */
[----:B------:R-:W-:-:S13]  /*0390*/  LOP3.LUT P0, RZ, R5, 0x7fffffff, RZ, 0xc0, !PT ;  /* 0x7fffffff05ff7812 */ /* 0x000fda000780c0ff */
[----:B------:R-:W-:Y:S05]  /*03a0*/  @!P0 BREAK.RELIABLE B2 ;  /* 0x0000000000028942 */ /* 0x000fea0003800100 */
[----:B------:R-:W-:Y:S05]  /*03b0*/  @!P0 BRA `(.L_x_7) ;  /* 0x0000000400148947 */ /* 0x000fea0003800000 */
[----:B------:R-:W-:Y:S02]  /*03c0*/  FSETP.NEU.FTZ.AND P0, PT, |R0|, +INF , PT ;  /* 0x7f8000000000780b */ /* 0x000fe40003f1d200 */
[----:B------:R-:W-:-:S04]  /*03d0*/  LOP3.LUT P1, RZ, R6, 0x7fffffff, RZ, 0xc0, !PT ;  /* 0x7fffffff06ff7812 */ /* 0x000fc8000782c0ff */
[----:B------:R-:W-:-:S13]  /*03e0*/  PLOP3.LUT P0, PT, P0, P1, PT, 0x2f, 0xf2 ;  /* 0x0000000000f2781c */ /* 0x000fda0000702577 */
[----:B------:R-:W-:Y:S05]  /*03f0*/  @P0 BREAK.RELIABLE B2 ;  /* 0x0000000000020942 */ /* 0x000fea0003800100 */
[----:B------:R-:W-:Y:S05]  /*0400*/  @P0 BRA `(.L_x_8) ;  /* 0x0000000000f40947 */ /* 0x000fea0003800000 */
[----:B------:R-:W-:-:S13]  /*0410*/  ISETP.GE.AND P0, PT, R7, RZ, PT ;  /* 0x000000ff0700720c */ /* 0x000fda0003f06270 */
[----:B------:R-:W-:Y:S02]  /*0420*/  @P0 IMAD.MOV.U32 R6, RZ, RZ, RZ ;  /* 0x000000ffff060224 */ /* 0x000fe400078e00ff */
[----:B------:R-:W-:Y:S01]  /*0430*/  @!P0 FFMA R5, R0, 1.84467440737095516160e+19, RZ ;  /* 0x5f80000000058823 */ /* 0x000fe200000000ff */
[----:B------:R-:W-:-:S07]  /*0440*/  @!P0 IMAD.MOV.U32 R6, RZ, RZ, -0x40 ;  /* 0xffffffc0ff068424 */ /* 0x000fce00078e00ff */
.L_x_4:
[----:B------:R-:W-:Y:S05]  /*0450*/  BSYNC.RELIABLE B2 ;  /* 0x0000000000027941 */ /* 0x000fea0003800100 */
.L_x_3:
[----:B------:R-:W-:Y:S01]  /*0460*/  UMOV UR4, 0x46fffe00 ;  /* 0x46fffe0000047882 */ /* 0x000fe20000000000 */
[----:B------:R-:W-:Y:S01]  /*0470*/  VIADD R3, R3, 0xffffff81 ;  /* 0xffffff8103037836 */ /* 0x000fe20000000000 */
[----:B------:R-:W-:Y:S01]  /*0480*/  UIADD3 UR4, UPT, UPT, UR4, -0x7000000, URZ ;  /* 0xf900000004047890 */ /* 0x000fe2000fffe0ff */
[----:B------:R-:W-:Y:S02]  /*0490*/  BSSY.RECONVERGENT B2, `(.L_x_9) ;  /* 0x0000033000027945 */ /* 0x000fe40003800200 */
[----:B------:R-:W-:Y:S01]  /*04a0*/  IMAD R0, R3, -0x800000, R5 ;  /* 0xff80000003007824 */ /* 0x000fe200078e0205 */
[----:B------:R-:W-:Y:S02]  /*04b0*/  IADD3 R6, PT, PT, R6, -0xe, R3 ;  /* 0xfffffff206067810 */ /* 0x000fe40007ffe003 */
[----:B------:R-:W-:-:S03]  /*04c0*/  FADD.FTZ R9, -RZ, -UR4 ;  /* 0x80000004ff097e21 */ /* 0x000fc60008010100 */
[----:B------:R-:W0:Y:S02]  /*04d0*/  MUFU.RCP R7, UR4 ;  /* 0x0000000400077d08 */ /* 0x000e240008001000 */
[----:B0-----:R-:W-:-:S04]  /*04e0*/  FFMA R8, R7, R9, 1 ;  /* 0x3f80000007087423 */ /* 0x001fc80000000009 */
[----:B------:R-:W-:-:S04]  /*04f0*/  FFMA R7, R7, R8, R7 ;  /* 0x0000000807077223 */ /* 0x000fc80000000007 */
[----:B------:R-:W-:-:S04]  /*0500*/  FFMA R8, R0, R7, RZ ;  /* 0x0000000700087223 */ /* 0x000fc800000000ff */
[----:B------:R-:W-:-:S04]  /*0510*/  FFMA R5, R9, R8, R0 ;  /* 0x0000000809057223 */ /* 0x000fc80000000000 */
[----:B------:R-:W-:-:S04]  /*0520*/  FFMA R8, R7, R5, R8 ;  /* 0x0000000507087223 */ /* 0x000fc80000000008 */
[----:B------:R-:W-:-:S04]  /*0530*/  FFMA R9, R9, R8, R0 ;  /* 0x0000000809097223 */ /* 0x000fc80000000000 */
[----:B------:R-:W-:-:S05]  /*0540*/  FFMA R5, R7, R9, R8 ;  /* 0x0000000907057223 */ /* 0x000fca0000000008 */
[----:B------:R-:W-:-:S04]  /*0550*/  SHF.R.U32.HI R0, RZ, 0x17, R5 ;  /* 0x00000017ff007819 */ /* 0x000fc80000011605 */
[----:B------:R-:W-:-:S04]  /*0560*/  LOP3.LUT R0, R0, 0xff, RZ, 0xc0, !PT ;  /* 0x000000ff00007812 */ /* 0x000fc800078ec0ff */
[----:B------:R-:W-:-:S05]  /*0570*/  IADD3 R10, PT, PT, R0, R6, RZ ;  /* 0x00000006000a7210 */ /* 0x000fca0007ffe0ff */
[----:B------:R-:W-:-:S05]  /*0580*/  VIADD R0, R10, 0xffffffff ;  /* 0xffffffff0a007836 */ /* 0x000fca0000000000 */
[----:B------:R-:W-:-:S13]  /*0590*/  ISETP.GE.U32.AND P0, PT, R0, 0xfe, PT ;  /* 0x000000fe0000780c */ /* 0x000fda0003f06070 */
[----:B------:R-:W-:Y:S05]  /*05a0*/  @!P0 BRA `(.L_x_10) ;  /* 0x0000000000808947 */ /* 0x000fea0003800000 */
[----:B------:R-:W-:-:S13]  /*05b0*/  ISETP.GT.AND P0, PT, R10, 0xfe, PT ;  /* 0x000000fe0a00780c */ /* 0x000fda0003f04270 */
[----:B------:R-:W-:Y:S05]  /*05c0*/  @P0 BRA `(.L_x_11) ;  /* 0x00000000006c0947 */ /* 0x000fea0003800000 */
[----:B------:R-:W-:-:S13]  /*05d0*/  ISETP.GE.AND P0, PT, R10, 0x1, PT ;  /* 0x000000010a00780c */ /* 0x000fda0003f06270 */
[----:B------:R-:W-:Y:S05]  /*05e0*/  @P0 BRA `(.L_x_12) ;  /* 0x0000000000740947 */ /* 0x000fea0003800000 */
[----:B------:R-:W-:Y:S02]  /*05f0*/  ISETP.GE.AND P0, PT, R10, -0x18, PT ;  /* 0xffffffe80a00780c */ /* 0x000fe40003f06270 */
[----:B------:R-:W-:-:S11]  /*0600*/  LOP3.LUT R5, R5, 0x80000000, RZ, 0xc0, !PT ;  /* 0x8000000005057812 */ /* 0x000fd600078ec0ff */
[----:B------:R-:W-:Y:S05]  /*0610*/  @!P0 BRA `(.L_x_12) ;  /* 0x0000000000688947 */ /* 0x000fea0003800000 */
[CCC-:B------:R-:W-:Y:S01]  /*0620*/  FFMA.RZ R0, R7.reuse, R9.reuse, R8.reuse ;  /* 0x0000000907007223 */ /* 0x1c0fe2000000c008 */
[C---:B------:R-:W-:Y:S01]  /*0630*/  VIADD R6, R10.reuse, 0x20 ;  /* 0x000000200a067836 */ /* 0x040fe20000000000 */
[C---:B------:R-:W-:Y:S02]  /*0640*/  ISETP.NE.AND P2, PT, R10.reuse, RZ, PT ;  /* 0x000000ff0a00720c */ /* 0x040fe40003f45270 */
[----:B------:R-:W-:Y:S02]  /*0650*/  ISETP.NE.AND P1, PT, R10, RZ, PT ;  /* 0x000000ff0a00720c */ /* 0x000fe40003f25270 */
[----:B------:R-:W-:Y:S01]  /*0660*/  LOP3.LUT R3, R0, 0x7fffff, RZ, 0xc0, !PT ;  /* 0x007fffff00037812 */ /* 0x000fe200078ec0ff */
[CCC-:B------:R-:W-:Y:S01]  /*0670*/  FFMA.RP R0, R7.reuse, R9.reuse, R8.reuse ;  /* 0x0000000907007223 */ /* 0x1c0fe20000008008 */
[----:B------:R-:W-:Y:S01]  /*0680*/  FFMA.RM R7, R7, R9, R8 ;  /* 0x0000000907077223 */ /* 0x000fe20000004008 */
[----:B------:R-:W-:Y:S01]  /*0690*/  IMAD.MOV R8, RZ, RZ, -R10 ;  /* 0x000000ffff087224 */ /* 0x000fe200078e0a0a */
[----:B------:R-:W-:-:S03]  /*06a0*/  LOP3.LUT R3, R3, 0x800000, RZ, 0xfc, !PT ;  /* 0x0080000003037812 */ /* 0x000fc600078efcff */
[----:B------:R-:W-:Y:S02]  /*06b0*/  FSETP.NEU.FTZ.AND P0, PT, R0, R7, PT ;  /* 0x000000070000720b */ /* 0x000fe40003f1d000 */
[----:B------:R-:W-:Y:S02]  /*06c0*/  SHF.L.U32 R6, R3, R6, RZ ;  /* 0x0000000603067219 */ /* 0x000fe400000006ff */
[----:B------:R-:W-:Y:S02]  /*06d0*/  SEL R0, R8, RZ, P2 ;  /* 0x000000ff08007207 */ /* 0x000fe40001000000 */
[----:B------:R-:W-:Y:S02]  /*06e0*/  ISETP.NE.AND P1, PT, R6, RZ, P1 ;  /* 0x000000ff0600720c */ /* 0x000fe40000f25270 */
[----:B------:R-:W-:Y:S02]  /*06f0*/  SHF.R.U32.HI R0, RZ, R0, R3 ;  /* 0x00000000ff007219 */ /* 0x000fe40000011603 */
[----:B------:R-:W-:-:S02]  /*0700*/  PLOP3.LUT P0, PT, P0, P1, PT, 0xf8, 0x8f ;  /* 0x00000000008f781c */ /* 0x000fc40000703f70 */
[----:B------:R-:W-:Y:S02]  /*0710*/  SHF.R.U32.HI R6, RZ, 0x1, R0 ;  /* 0x00000001ff067819 */ /* 0x000fe40000011600 */
[----:B------:R-:W-:-:S04]  /*0720*/  SEL R3, RZ, 0x1, !P0 ;  /* 0x00000001ff037807 */ /* 0x000fc80004000000 */
[----:B------:R-:W-:-:S04]  /*0730*/  LOP3.LUT R3, R3, 0x1, R6, 0xf8, !PT ;  /* 0x0000000103037812 */ /* 0x000fc800078ef806 */
[----:B------:R-:W-:-:S05]  /*0740*/  LOP3.LUT R3, R3, R0, RZ, 0xc0, !PT ;  /* 0x0000000003037212 */ /* 0x000fca00078ec0ff */
[----:B------:R-:W-:-:S05]  /*0750*/  IMAD.IADD R6, R6, 0x1, R3 ;  /* 0x0000000106067824 */ /* 0x000fca00078e0203 */
[----:B------:R-:W-:Y:S01]  /*0760*/  LOP3.LUT R5, R6, R5, RZ, 0xfc, !PT ;  /* 0x0000000506057212 */ /* 0x000fe200078efcff */
[----:B------:R-:W-:Y:S06]  /*0770*/  BRA `(.L_x_12) ;  /* 0x0000000000107947 */ /* 0x000fec0003800000 */
.L_x_11:
[----:B------:R-:W-:-:S04]  /*0780*/  LOP3.LUT R5, R5, 0x80000000, RZ, 0xc0, !PT ;  /* 0x8000000005057812 */ /* 0x000fc800078ec0ff */
[----:B------:R-:W-:Y:S01]  /*0790*/  LOP3.LUT R5, R5, 0x7f800000, RZ, 0xfc, !PT ;  /* 0x7f80000005057812 */ /* 0x000fe200078efcff */
[----:B------:R-:W-:Y:S06]  /*07a0*/  BRA `(.L_x_12) ;  /* 0x0000000000047947 */ /* 0x000fec0003800000 */
.L_x_10:
[----:B------:R-:W-:-:S07]  /*07b0*/  LEA R5, R6, R5, 0x17 ;  /* 0x0000000506057211 */ /* 0x000fce00078eb8ff */
.L_x_12:
[----:B------:R-:W-:Y:S05]  /*07c0*/  BSYNC.RECONVERGENT B2 ;  /* 0x0000000000027941 */ /* 0x000fea0003800200 */
.L_x_9:
[----:B------:R-:W-:Y:S05]  /*07d0*/  BRA `(.L_x_13) ;  /* 0x0000000000207947 */ /* 0x000fea0003800000 */
.L_x_8:
[----:B------:R-:W-:-:S04]  /*07e0*/  LOP3.LUT R5, R6, 0x80000000, R5, 0x48, !PT ;  /* 0x8000000006057812 */ /* 0x000fc800078e4805 */
[----:B------:R-:W-:Y:S01]  /*07f0*/  LOP3.LUT R5, R5, 0x7f800000, RZ, 0xfc, !PT ;  /* 0x7f80000005057812 */ /* 0x000fe200078efcff */
[----:B------:R-:W-:Y:S06]  /*0800*/  BRA `(.L_x_13) ;  /* 0x0000000000147947 */ /* 0x000fec0003800000 */
.L_x_7:
[----:B------:R-:W-:Y:S01]  /*0810*/  LOP3.LUT R5, R6, 0x80000000, R5, 0x48, !PT ;  /* 0x8000000006057812 */ /* 0x000fe200078e4805 */
[----:B------:R-:W-:Y:S06]  /*0820*/  BRA `(.L_x_13) ;  /* 0x00000000000c7947 */ /* 0x000fec0003800000 */
.L_x_6:
[----:B------:R-:W0:Y:S01]  /*0830*/  MUFU.RSQ R5, -QNAN ;  /* 0xffc0000000057908 */ /* 0x000e220000001400 */
[----:B------:R-:W-:Y:S05]  /*0840*/  BRA `(.L_x_13) ;  /* 0x0000000000047947 */ /* 0x000fea0003800000 */
.L_x_5:
[----:B------:R-:W-:-:S07]  /*0850*/  FADD.FTZ R5, R0, 32767 ;  /* 0x46fffe0000057421 */ /* 0x000fce0000010000 */
.L_x_13:
[----:B------:R-:W-:Y:S05]  /*0860*/  BSYNC.RECONVERGENT B0 ;  /* 0x0000000000007941 */ /* 0x000fea0003800200 */
.L_x_2:
[----:B0-----:R-:W-:Y:S02]  /*0870*/  IMAD.MOV.U32 R10, RZ, RZ, R5 ;  /* 0x000000ffff0a7224 */ /* 0x001fe400078e0005 */
[----:B------:R-:W-:-:S04]  /*0880*/  IMAD.MOV.U32 R5, RZ, RZ, 0x0 ;  /* 0x00000000ff057424 */ /* 0x000fc800078e00ff */
[----:B------:R-:W-:Y:S05]  /*0890*/  RET.REL.NODEC R4 `(_Z21convert_ui16_c_kernelPsPf) ;  /* 0xfffffff404d87950 */ /* 0x000fea0003c3ffff */
.L_x_14:
[----:B------:R-:W-:-:S00]  /*08a0*/  BRA `(.L_x_14) ;  /* 0xfffffffc00fc7947 */ /* 0x000fc0000383ffff */
[----:B------:R-:W-:-:S00]  /*08b0*/  NOP ;  /* 0x0000000000007918 */ /* 0x000fc00000000000 */
        /* <DEDUP_REMOVED lines=12> */
.L_x_15:


//--------------------- .nv.global.init           --------------------------
	.section	.nv.global.init,"aw",@progbits
	.align	4
.nv.global.init:
	.type		i_coeffs,@object
	.size		i_coeffs,(q_coeffs - i_coeffs)
i_coeffs:
        /*0000*/ 	.byte	0x00, 0x00, 0x00, 0x00, 0x00, 0x00, 0x80, 0x3f, 0x00, 0x00, 0x00, 0x00, 0x00, 0x00, 0x80, 0xbf
	.type		q_coeffs,@object
	.size		q_coeffs,(.L_1 - q_coeffs)
q_coeffs:
        /*0010*/ 	.byte	0x00, 0x00, 0x80, 0x3f, 0x00, 0x00, 0x00, 0x00, 0x00, 0x00, 0x80, 0xbf, 0x00, 0x00, 0x00, 0x00
.L_1:


//--------------------- .nv.shared.reserved.0     --------------------------
	.section	.nv.shared.reserved.0,"aw",@nobits
	.weak		__nv_reservedSMEM_offset_0_alias
	.size		__nv_reservedSMEM_offset_0_alias, 0, 64
	.other		__nv_reservedSMEM_offset_0_alias,@"STO_CUDA_RESERVED_SHARED STV_DEFAULT"
__nv_reservedSMEM_offset_0_alias:
	.zero		0
	.zero		64


//--------------------- .nv.constant0._Z21convert_ui16_c_kernelPsPf --------------------------
	.section	.nv.constant0._Z21convert_ui16_c_kernelPsPf,"a",@progbits
	.sectionflags	@""
	.align	4
.nv.constant0._Z21convert_ui16_c_kernelPsPf:
	.zero		912


//--------------------- SYMBOLS --------------------------

	.type		.nv.reservedSmem.offset0,@object
	.size		.nv.reservedSmem.offset0,0x4
